//
// Generated by NVIDIA NVVM Compiler
//
// Compiler Build ID: CL-36424714
// Cuda compilation tools, release 13.0, V13.0.88
// Based on NVVM 20.0.0
//

.version 9.0
.target sm_100
.address_size 64

	// .globl	_Z12invertKernelPhiii

.visible .entry _Z12invertKernelPhiii(
	.param .u64 .ptr .align 1 _Z12invertKernelPhiii_param_0,
	.param .u32 _Z12invertKernelPhiii_param_1,
	.param .u32 _Z12invertKernelPhiii_param_2,
	.param .u32 _Z12invertKernelPhiii_param_3
)
{
	.reg .pred 	%p<13>;
	.reg .b16 	%rs<59>;
	.reg .b32 	%r<46>;
	.reg .b64 	%rd<12>;

	ld.param.u64 	%rd3, [_Z12invertKernelPhiii_param_0];
	ld.param.u32 	%r26, [_Z12invertKernelPhiii_param_1];
	ld.param.u32 	%r24, [_Z12invertKernelPhiii_param_2];
	ld.param.u32 	%r25, [_Z12invertKernelPhiii_param_3];
	cvta.to.global.u64 	%rd1, %rd3;
	mov.u32 	%r28, %ctaid.x;
	mov.u32 	%r29, %ntid.x;
	mov.u32 	%r30, %tid.x;
	mad.lo.s32 	%r1, %r28, %r29, %r30;
	mov.u32 	%r31, %ctaid.y;
	mov.u32 	%r32, %ntid.y;
	mov.u32 	%r33, %tid.y;
	mad.lo.s32 	%r34, %r31, %r32, %r33;
	setp.ge.s32 	%p1, %r1, %r24;
	setp.ge.s32 	%p2, %r34, %r26;
	or.pred  	%p3, %p1, %p2;
	@%p3 bra 	$L__BB0_14;
	mad.lo.s32 	%r35, %r24, %r34, %r1;
	mul.lo.s32 	%r3, %r35, %r25;
	setp.lt.s32 	%p4, %r25, 1;
	@%p4 bra 	$L__BB0_14;
	and.b32  	%r4, %r25, 15;
	setp.lt.u32 	%p5, %r25, 16;
	mov.b32 	%r42, 0;
	@%p5 bra 	$L__BB0_5;
	and.b32  	%r42, %r25, 2147483632;
	neg.s32 	%r40, %r42;
	add.s64 	%rd2, %rd1, 7;
	mov.u32 	%r39, %r3;
$L__BB0_4:
	.pragma "nounroll";
	cvt.s64.s32 	%rd4, %r39;
	add.s64 	%rd5, %rd2, %rd4;
	ld.global.u8 	%rs1, [%rd5+-7];
	not.b16 	%rs2, %rs1;
	st.global.u8 	[%rd5+-7], %rs2;
	ld.global.u8 	%rs3, [%rd5+-6];
	not.b16 	%rs4, %rs3;
	st.global.u8 	[%rd5+-6], %rs4;
	ld.global.u8 	%rs5, [%rd5+-5];
	not.b16 	%rs6, %rs5;
	st.global.u8 	[%rd5+-5], %rs6;
	ld.global.u8 	%rs7, [%rd5+-4];
	not.b16 	%rs8, %rs7;
	st.global.u8 	[%rd5+-4], %rs8;
	ld.global.u8 	%rs9, [%rd5+-3];
	not.b16 	%rs10, %rs9;
	st.global.u8 	[%rd5+-3], %rs10;
	ld.global.u8 	%rs11, [%rd5+-2];
	not.b16 	%rs12, %rs11;
	st.global.u8 	[%rd5+-2], %rs12;
	ld.global.u8 	%rs13, [%rd5+-1];
	not.b16 	%rs14, %rs13;
	st.global.u8 	[%rd5+-1], %rs14;
	ld.global.u8 	%rs15, [%rd5];
	not.b16 	%rs16, %rs15;
	st.global.u8 	[%rd5], %rs16;
	ld.global.u8 	%rs17, [%rd5+1];
	not.b16 	%rs18, %rs17;
	st.global.u8 	[%rd5+1], %rs18;
	ld.global.u8 	%rs19, [%rd5+2];
	not.b16 	%rs20, %rs19;
	st.global.u8 	[%rd5+2], %rs20;
	ld.global.u8 	%rs21, [%rd5+3];
	not.b16 	%rs22, %rs21;
	st.global.u8 	[%rd5+3], %rs22;
	ld.global.u8 	%rs23, [%rd5+4];
	not.b16 	%rs24, %rs23;
	st.global.u8 	[%rd5+4], %rs24;
	ld.global.u8 	%rs25, [%rd5+5];
	not.b16 	%rs26, %rs25;
	st.global.u8 	[%rd5+5], %rs26;
	ld.global.u8 	%rs27, [%rd5+6];
	not.b16 	%rs28, %rs27;
	st.global.u8 	[%rd5+6], %rs28;
	ld.global.u8 	%rs29, [%rd5+7];
	not.b16 	%rs30, %rs29;
	st.global.u8 	[%rd5+7], %rs30;
	ld.global.u8 	%rs31, [%rd5+8];
	not.b16 	%rs32, %rs31;
	st.global.u8 	[%rd5+8], %rs32;
	add.s32 	%r40, %r40, 16;
	add.s32 	%r39, %r39, 16;
	setp.ne.s32 	%p6, %r40, 0;
	@%p6 bra 	$L__BB0_4;
$L__BB0_5:
	setp.eq.s32 	%p7, %r4, 0;
	@%p7 bra 	$L__BB0_14;
	and.b32  	%r12, %r25, 7;
	setp.lt.u32 	%p8, %r4, 8;
	@%p8 bra 	$L__BB0_8;
	add.s32 	%r37, %r42, %r3;
	cvt.s64.s32 	%rd6, %r37;
	add.s64 	%rd7, %rd1, %rd6;
	ld.global.u8 	%rs33, [%rd7];
	not.b16 	%rs34, %rs33;
	st.global.u8 	[%rd7], %rs34;
	ld.global.u8 	%rs35, [%rd7+1];
	not.b16 	%rs36, %rs35;
	st.global.u8 	[%rd7+1], %rs36;
	ld.global.u8 	%rs37, [%rd7+2];
	not.b16 	%rs38, %rs37;
	st.global.u8 	[%rd7+2], %rs38;
	ld.global.u8 	%rs39, [%rd7+3];
	not.b16 	%rs40, %rs39;
	st.global.u8 	[%rd7+3], %rs40;
	ld.global.u8 	%rs41, [%rd7+4];
	not.b16 	%rs42, %rs41;
	st.global.u8 	[%rd7+4], %rs42;
	ld.global.u8 	%rs43, [%rd7+5];
	not.b16 	%rs44, %rs43;
	st.global.u8 	[%rd7+5], %rs44;
	ld.global.u8 	%rs45, [%rd7+6];
	not.b16 	%rs46, %rs45;
	st.global.u8 	[%rd7+6], %rs46;
	ld.global.u8 	%rs47, [%rd7+7];
	not.b16 	%rs48, %rs47;
	st.global.u8 	[%rd7+7], %rs48;
	add.s32 	%r42, %r42, 8;
$L__BB0_8:
	setp.eq.s32 	%p9, %r12, 0;
	@%p9 bra 	$L__BB0_14;
	and.b32  	%r15, %r25, 3;
	setp.lt.u32 	%p10, %r12, 4;
	@%p10 bra 	$L__BB0_11;
	add.s32 	%r38, %r42, %r3;
	cvt.s64.s32 	%rd8, %r38;
	add.s64 	%rd9, %rd1, %rd8;
	ld.global.u8 	%rs49, [%rd9];
	not.b16 	%rs50, %rs49;
	st.global.u8 	[%rd9], %rs50;
	ld.global.u8 	%rs51, [%rd9+1];
	not.b16 	%rs52, %rs51;
	st.global.u8 	[%rd9+1], %rs52;
	ld.global.u8 	%rs53, [%rd9+2];
	not.b16 	%rs54, %rs53;
	st.global.u8 	[%rd9+2], %rs54;
	ld.global.u8 	%rs55, [%rd9+3];
	not.b16 	%rs56, %rs55;
	st.global.u8 	[%rd9+3], %rs56;
	add.s32 	%r42, %r42, 4;
$L__BB0_11:
	setp.eq.s32 	%p11, %r15, 0;
	@%p11 bra 	$L__BB0_14;
	add.s32 	%r45, %r42, %r3;
	neg.s32 	%r44, %r15;
$L__BB0_13:
	.pragma "nounroll";
	cvt.s64.s32 	%rd10, %r45;
	add.s64 	%rd11, %rd1, %rd10;
	ld.global.u8 	%rs57, [%rd11];
	not.b16 	%rs58, %rs57;
	st.global.u8 	[%rd11], %rs58;
	add.s32 	%r45, %r45, 1;
	add.s32 	%r44, %r44, 1;
	setp.ne.s32 	%p12, %r44, 0;
	@%p12 bra 	$L__BB0_13;
$L__BB0_14:
	ret;

}


// ===== COMPILED SASS (sm_100) =====

	.target	sm_100

	.elftype	@"ET_EXEC"


//--------------------- .note.nv.tkinfo           --------------------------
	.section	.note.nv.tkinfo,"",@"SHT_NOTE"
	.sectionflags	@"SHF_NOTE_NV_TKINFO"
	.tkinfo
        /*0018*/ 	.word	0x00000002
        /*0030*/ 	.string	""
        /*0030*/ 	.string	"ptxas"
        /*0030*/ 	.string	"Cuda compilation tools, release 13.0, V13.0.88"
        /*0030*/ 	.string	"Build cuda_13.0.r13.0/compiler.36424714_0"
        /*0030*/ 	.string	"-arch sm_100 -m 64 "



//--------------------- .note.nv.cuinfo           --------------------------
	.section	.note.nv.cuinfo,"",@"SHT_NOTE"
	.sectionflags	@"SHF_NOTE_NV_CUINFO"
        /*0018*/ 	.short	0x0002
        /*001a*/ 	.short	0x0064
        /*001c*/ 	.short	0x0082
	.zero		2


//--------------------- .nv.info                  --------------------------
	.section	.nv.info,"",@"SHT_CUDA_INFO"
	.align	4


	//----- nvinfo : EIATTR_REGCOUNT
	.align		4
        /*0000*/ 	.byte	0x04, 0x2f
        /*0002*/ 	.short	(.L_1 - .L_0)
	.align		4
.L_0:
        /*0004*/ 	.word	index@(_Z12invertKernelPhiii)
        /*0008*/ 	.word	0x0000001c


	//----- nvinfo : EIATTR_FRAME_SIZE
	.align		4
.L_1:
        /*000c*/ 	.byte	0x04, 0x11
        /*000e*/ 	.short	(.L_3 - .L_2)
	.align		4
.L_2:
        /*0010*/ 	.word	index@(_Z12invertKernelPhiii)
        /*0014*/ 	.word	0x00000000


	//----- nvinfo : EIATTR_MIN_STACK_SIZE
	.align		4
.L_3:
        /*0018*/ 	.byte	0x04, 0x12
        /*001a*/ 	.short	(.L_5 - .L_4)
	.align		4
.L_4:
        /*001c*/ 	.word	index@(_Z12invertKernelPhiii)
        /*0020*/ 	.word	0x00000000
.L_5:


//--------------------- .nv.compat                --------------------------
	.section	.nv.compat,"",@"SHT_CUDA_COMPAT_INFO"
	.align	4
        /*0000*/ 	.byte	0x02, 0x09, 0x00, 0x00, 0x02, 0x02, 0x01, 0x00, 0x02, 0x05, 0x05, 0x00, 0x03, 0x07, 0x01, 0x01
        /*0010*/ 	.byte	0x02, 0x03, 0x00, 0x00, 0x02, 0x06, 0x01, 0x00, 0x04, 0x0b, 0x08, 0x00, 0x09, 0x00, 0x00, 0x00
        /*0020*/ 	.byte	0x00, 0x00, 0x00, 0x00


//--------------------- .nv.info._Z12invertKernelPhiii --------------------------
	.section	.nv.info._Z12invertKernelPhiii,"",@"SHT_CUDA_INFO"
	.sectionflags	@""
	.align	4


	//----- nvinfo : EIATTR_CUDA_API_VERSION
	.align		4
        /*0000*/ 	.byte	0x04, 0x37
        /*0002*/ 	.short	(.L_7 - .L_6)
.L_6:
        /*0004*/ 	.word	0x00000082


	//----- nvinfo : EIATTR_KPARAM_INFO
	.align		4
.L_7:
        /*0008*/ 	.byte	0x04, 0x17
        /*000a*/ 	.short	(.L_9 - .L_8)
.L_8:
        /*000c*/ 	.word	0x00000000
        /*0010*/ 	.short	0x0003
        /*0012*/ 	.short	0x0010
        /*0014*/ 	.byte	0x00, 0xf0, 0x11, 0x00


	//----- nvinfo : EIATTR_KPARAM_INFO
	.align		4
.L_9:
        /*0018*/ 	.byte	0x04, 0x17
        /*001a*/ 	.short	(.L_11 - .L_10)
.L_10:
        /*001c*/ 	.word	0x00000000
        /*0020*/ 	.short	0x0002
        /*0022*/ 	.short	0x000c
        /*0024*/ 	.byte	0x00, 0xf0, 0x11, 0x00


	//----- nvinfo : EIATTR_KPARAM_INFO
	.align		4
.L_11:
        /*0028*/ 	.byte	0x04, 0x17
        /*002a*/ 	.short	(.L_13 - .L_12)
.L_12:
        /*002c*/ 	.word	0x00000000
        /*0030*/ 	.short	0x0001
        /*0032*/ 	.short	0x0008
        /*0034*/ 	.byte	0x00, 0xf0, 0x11, 0x00


	//----- nvinfo : EIATTR_KPARAM_INFO
	.align		4
.L_13:
        /*0038*/ 	.byte	0x04, 0x17
        /*003a*/ 	.short	(.L_15 - .L_14)
.L_14:
        /*003c*/ 	.word	0x00000000
        /*0040*/ 	.short	0x0000
        /*0042*/ 	.short	0x0000
        /*0044*/ 	.byte	0x00, 0xf5, 0x21, 0x00


	//----- nvinfo : EIATTR_SPARSE_MMA_MASK
	.align		4
.L_15:
        /*0048*/ 	.byte	0x03, 0x50
        /*004a*/ 	.short	0x0000


	//----- nvinfo : EIATTR_MAXREG_COUNT
	.align		4
        /*004c*/ 	.byte	0x03, 0x1b
        /*004e*/ 	.short	0x00ff


	//----- nvinfo : EIATTR_MERCURY_ISA_VERSION
	.align		4
        /*0050*/ 	.byte	0x03, 0x5f
        /*0052*/ 	.short	0x0101


	//----- nvinfo : EIATTR_VRC_CTA_INIT_COUNT
	.align		4
        /*0054*/ 	.byte	0x02, 0x4a
	.zero		1
	.zero		1


	//----- nvinfo : EIATTR_EXIT_INSTR_OFFSETS
	.align		4
        /*0058*/ 	.byte	0x04, 0x1c
        /*005a*/ 	.short	(.L_17 - .L_16)


	//   ....[0]....
.L_16:
        /*005c*/ 	.word	0x000000c0


	//   ....[1]....
        /*0060*/ 	.word	0x00000100


	//   ....[2]....
        /*0064*/ 	.word	0x00000530


	//   ....[3]....
        /*0068*/ 	.word	0x00000750


	//   ....[4]....
        /*006c*/ 	.word	0x000008b0


	//   ....[5]....
        /*0070*/ 	.word	0x00000980


	//----- nvinfo : EIATTR_CBANK_PARAM_SIZE
	.align		4
.L_17:
        /*0074*/ 	.byte	0x03, 0x19
        /*0076*/ 	.short	0x0014


	//----- nvinfo : EIATTR_PARAM_CBANK
	.align		4
        /*0078*/ 	.byte	0x04, 0x0a
        /*007a*/ 	.short	(.L_19 - .L_18)
	.align		4
.L_18:
        /*007c*/ 	.word	index@(.nv.constant0._Z12invertKernelPhiii)
        /*0080*/ 	.short	0x0380
        /*0082*/ 	.short	0x0014


	//----- nvinfo : EIATTR_SW_WAR
	.align		4
.L_19:
        /*0084*/ 	.byte	0x04, 0x36
        /*0086*/ 	.short	(.L_21 - .L_20)
.L_20:
        /*0088*/ 	.word	0x00000008
.L_21:


//--------------------- .nv.callgraph             --------------------------
	.section	.nv.callgraph,"",@"SHT_CUDA_CALLGRAPH"
	.align	4
	.sectionentsize	8
	.align		4
        /*0000*/ 	.word	0x00000000
	.align		4
        /*0004*/ 	.word	0xffffffff
	.align		4
        /*0008*/ 	.word	0x00000000
	.align		4
        /*000c*/ 	.word	0xfffffffe
	.align		4
        /*0010*/ 	.word	0x00000000
	.align		4
        /*0014*/ 	.word	0xfffffffd
	.align		4
        /*0018*/ 	.word	0x00000000
	.align		4
        /*001c*/ 	.word	0xfffffffc


//--------------------- .text._Z12invertKernelPhiii --------------------------
	.section	.text._Z12invertKernelPhiii,"ax",@progbits
	.align	128
        .global         _Z12invertKernelPhiii
        .type           _Z12invertKernelPhiii,@function
        .size           _Z12invertKernelPhiii,(.L_x_6 - _Z12invertKernelPhiii)
        .other          _Z12invertKernelPhiii,@"STO_CUDA_ENTRY STV_DEFAULT"
_Z12invertKernelPhiii:
.text._Z12invertKernelPhiii:
[----:B------:R-:W-:Y:S01]  /*0000*/  LDC R1, c[0x0][0x37c] ;  /* 0x0000df00ff017b82 */ /* 0x000fe20000000800 */
[----:B------:R-:W0:Y:S07]  /*0010*/  S2R R0, SR_TID.Y ;  /* 0x0000000000007919 */ /* 0x000e2e0000002200 */
[----:B------:R-:W1:Y:S01]  /*0020*/  LDC R2, c[0x0][0x360] ;  /* 0x0000d800ff027b82 */ /* 0x000e620000000800 */
[----:B------:R-:W2:Y:S01]  /*0030*/  LDCU.64 UR6, c[0x0][0x388] ;  /* 0x00007100ff0677ac */ /* 0x000ea20008000a00 */
[----:B------:R-:W1:Y:S06]  /*0040*/  S2R R5, SR_TID.X ;  /* 0x0000000000057919 */ /* 0x000e6c0000002100 */
[----:B------:R-:W0:Y:S08]  /*0050*/  S2UR UR5, SR_CTAID.Y ;  /* 0x00000000000579c3 */ /* 0x000e300000002600 */
[----:B------:R-:W0:Y:S08]  /*0060*/  LDC R3, c[0x0][0x364] ;  /* 0x0000d900ff037b82 */ /* 0x000e300000000800 */
[----:B------:R-:W1:Y:S01]  /*0070*/  S2UR UR4, SR_CTAID.X ;  /* 0x00000000000479c3 */ /* 0x000e620000002500 */
[----:B0-----:R-:W-:-:S05]  /*0080*/  IMAD R3, R3, UR5, R0 ;  /* 0x0000000503037c24 */ /* 0x001fca000f8e0200 */
[----:B--2---:R-:W-:Y:S01]  /*0090*/  ISETP.GE.AND P0, PT, R3, UR6, PT ;  /* 0x0000000603007c0c */ /* 0x004fe2000bf06270 */
[----:B-1----:R-:W-:-:S05]  /*00a0*/  IMAD R2, R2, UR4, R5 ;  /* 0x0000000402027c24 */ /* 0x002fca000f8e0205 */
[----:B------:R-:W-:-:S13]  /*00b0*/  ISETP.GE.OR P0, PT, R2, UR7, P0 ;  /* 0x0000000702007c0c */ /* 0x000fda0008706670 */
[----:B------:R-:W-:Y:S05]  /*00c0*/  @P0 EXIT ;  /* 0x000000000000094d */ /* 0x000fea0003800000 */
[----:B------:R-:W0:Y:S01]  /*00d0*/  LDC R0, c[0x0][0x390] ;  /* 0x0000e400ff007b82 */ /* 0x000e220000000800 */
[----:B------:R-:W-:Y:S01]  /*00e0*/  IMAD R3, R3, UR7, R2 ;  /* 0x0000000703037c24 */ /* 0x000fe2000f8e0202 */
[----:B0-----:R-:W-:-:S13]  /*00f0*/  ISETP.GE.AND P0, PT, R0, 0x1, PT ;  /* 0x000000010000780c */ /* 0x001fda0003f06270 */
[----:B------:R-:W-:Y:S05]  /*0100*/  @!P0 EXIT ;  /* 0x000000000000894d */ /* 0x000fea0003800000 */
[C---:B------:R-:W-:Y:S01]  /*0110*/  ISETP.GE.U32.AND P1, PT, R0.reuse, 0x10, PT ;  /* 0x000000100000780c */ /* 0x040fe20003f26070 */
[----:B------:R-:W0:Y:S01]  /*0120*/  LDCU.64 UR4, c[0x0][0x358] ;  /* 0x00006b00ff0477ac */ /* 0x000e220008000a00 */
[----:B------:R-:W-:Y:S01]  /*0130*/  LOP3.LUT R20, R0, 0xf, RZ, 0xc0, !PT ;  /* 0x0000000f00147812 */ /* 0x000fe200078ec0ff */
[----:B------:R-:W-:Y:S02]  /*0140*/  IMAD R4, R3, R0, RZ ;  /* 0x0000000003047224 */ /* 0x000fe400078e02ff */
[----:B------:R-:W-:Y:S01]  /*0150*/  IMAD.MOV.U32 R5, RZ, RZ, RZ ;  /* 0x000000ffff057224 */ /* 0x000fe200078e00ff */
[----:B------:R-:W-:-:S07]  /*0160*/  ISETP.NE.AND P0, PT, R20, RZ, PT ;  /* 0x000000ff1400720c */ /* 0x000fce0003f05270 */
[----:B------:R-:W-:Y:S06]  /*0170*/  @!P1 BRA `(.L_x_0) ;  /* 0x0000000000ec9947 */ /* 0x000fec0003800000 */
[----:B------:R-:W-:Y:S01]  /*0180*/  LOP3.LUT R5, R0, 0x7ffffff0, RZ, 0xc0, !PT ;  /* 0x7ffffff000057812 */ /* 0x000fe200078ec0ff */
[----:B------:R-:W-:-:S04]  /*0190*/  IMAD.MOV.U32 R7, RZ, RZ, R4 ;  /* 0x000000ffff077224 */ /* 0x000fc800078e0004 */
[----:B------:R-:W-:-:S07]  /*01a0*/  IMAD.MOV R6, RZ, RZ, -R5 ;  /* 0x000000ffff067224 */ /* 0x000fce00078e0a05 */
.L_x_1:
[----:B-1----:R-:W1:Y:S01]  /*01b0*/  LDC.64 R2, c[0x0][0x380] ;  /* 0x0000e000ff027b82 */ /* 0x002e620000000a00 */
[----:B------:R-:W-:Y:S02]  /*01c0*/  SHF.R.S32.HI R8, RZ, 0x1f, R7 ;  /* 0x0000001fff087819 */ /* 0x000fe40000011407 */
[----:B-1----:R-:W-:-:S04]  /*01d0*/  IADD3 R2, P1, P2, R7, 0x7, R2 ;  /* 0x0000000707027810 */ /* 0x002fc80007a3e002 */
[----:B------:R-:W-:-:S05]  /*01e0*/  IADD3.X R3, PT, PT, R8, R3, RZ, P1, P2 ;  /* 0x0000000308037210 */ /* 0x000fca0000fe44ff */
[----:B0-----:R-:W2:Y:S04]  /*01f0*/  LDG.E.U8 R8, desc[UR4][R2.64+-0x7] ;  /* 0xfffff90402087981 */ /* 0x001ea8000c1e1100 */
[----:B------:R-:W3:Y:S04]  /*0200*/  LDG.E.U8 R10, desc[UR4][R2.64+-0x6] ;  /* 0xfffffa04020a7981 */ /* 0x000ee8000c1e1100 */
[----:B------:R-:W4:Y:S04]  /*0210*/  LDG.E.U8 R12, desc[UR4][R2.64+-0x5] ;  /* 0xfffffb04020c7981 */ /* 0x000f28000c1e1100 */
[----:B------:R-:W5:Y:S04]  /*0220*/  LDG.E.U8 R14, desc[UR4][R2.64+-0x4] ;  /* 0xfffffc04020e7981 */ /* 0x000f68000c1e1100 */
[----:B------:R-:W5:Y:S04]  /*0230*/  LDG.E.U8 R16, desc[UR4][R2.64+-0x3] ;  /* 0xfffffd0402107981 */ /* 0x000f68000c1e1100 */
[----:B------:R-:W5:Y:S01]  /*0240*/  LDG.E.U8 R18, desc[UR4][R2.64+-0x2] ;  /* 0xfffffe0402127981 */ /* 0x000f62000c1e1100 */
[----:B--2---:R-:W-:-:S02]  /*0250*/  LOP3.LUT R9, RZ, R8, RZ, 0x33, !PT ;  /* 0x00000008ff097212 */ /* 0x004fc400078e33ff */
[----:B---3--:R-:W-:-:S03]  /*0260*/  LOP3.LUT R11, RZ, R10, RZ, 0x33, !PT ;  /* 0x0000000aff0b7212 */ /* 0x008fc600078e33ff */
[----:B------:R0:W-:Y:S01]  /*0270*/  STG.E.U8 desc[UR4][R2.64+-0x7], R9 ;  /* 0xfffff90902007986 */ /* 0x0001e2000c101104 */
[----:B----4-:R-:W-:-:S03]  /*0280*/  LOP3.LUT R13, RZ, R12, RZ, 0x33, !PT ;  /* 0x0000000cff0d7212 */ /* 0x010fc600078e33ff */
[----:B------:R1:W-:Y:S01]  /*0290*/  STG.E.U8 desc[UR4][R2.64+-0x6], R11 ;  /* 0xfffffa0b02007986 */ /* 0x0003e2000c101104 */
[----:B-----5:R-:W-:-:S03]  /*02a0*/  LOP3.LUT R15, RZ, R14, RZ, 0x33, !PT ;  /* 0x0000000eff0f7212 */ /* 0x020fc600078e33ff */
[----:B------:R-:W-:Y:S01]  /*02b0*/  STG.E.U8 desc[UR4][R2.64+-0x5], R13 ;  /* 0xfffffb0d02007986 */ /* 0x000fe2000c101104 */
[----:B------:R-:W-:-:S03]  /*02c0*/  LOP3.LUT R17, RZ, R16, RZ, 0x33, !PT ;  /* 0x00000010ff117212 */ /* 0x000fc600078e33ff */
[----:B------:R-:W-:Y:S01]  /*02d0*/  STG.E.U8 desc[UR4][R2.64+-0x4], R15 ;  /* 0xfffffc0f02007986 */ /* 0x000fe2000c101104 */
[----:B------:R-:W-:-:S03]  /*02e0*/  LOP3.LUT R19, RZ, R18, RZ, 0x33, !PT ;  /* 0x00000012ff137212 */ /* 0x000fc600078e33ff */
[----:B------:R-:W-:Y:S04]  /*02f0*/  STG.E.U8 desc[UR4][R2.64+-0x3], R17 ;  /* 0xfffffd1102007986 */ /* 0x000fe8000c101104 */
[----:B------:R-:W-:Y:S04]  /*0300*/  STG.E.U8 desc[UR4][R2.64+-0x2], R19 ;  /* 0xfffffe1302007986 */ /* 0x000fe8000c101104 */
[----:B------:R-:W0:Y:S01]  /*0310*/  LDG.E.U8 R8, desc[UR4][R2.64+-0x1] ;  /* 0xffffff0402087981 */ /* 0x000e22000c1e1100 */
[----:B------:R-:W-:Y:S01]  /*0320*/  VIADD R6, R6, 0x10 ;  /* 0x0000001006067836 */ /* 0x000fe20000000000 */
[----:B0-----:R-:W-:-:S05]  /*0330*/  LOP3.LUT R9, RZ, R8, RZ, 0x33, !PT ;  /* 0x00000008ff097212 */ /* 0x001fca00078e33ff */
[----:B------:R0:W-:Y:S04]  /*0340*/  STG.E.U8 desc[UR4][R2.64+-0x1], R9 ;  /* 0xffffff0902007986 */ /* 0x0001e8000c101104 */
[----:B------:R-:W1:Y:S04]  /*0350*/  LDG.E.U8 R8, desc[UR4][R2.64] ;  /* 0x0000000402087981 */ /* 0x000e68000c1e1100 */
[----:B------:R-:W0:Y:S04]  /*0360*/  LDG.E.U8 R10, desc[UR4][R2.64+0x1] ;  /* 0x00000104020a7981 */ /* 0x000e28000c1e1100 */
[----:B------:R-:W2:Y:S04]  /*0370*/  LDG.E.U8 R12, desc[UR4][R2.64+0x2] ;  /* 0x00000204020c7981 */ /* 0x000ea8000c1e1100 */
[----:B------:R-:W3:Y:S04]  /*0380*/  LDG.E.U8 R14, desc[UR4][R2.64+0x3] ;  /* 0x00000304020e7981 */ /* 0x000ee8000c1e1100 */
[----:B------:R-:W4:Y:S04]  /*0390*/  LDG.E.U8 R16, desc[UR4][R2.64+0x4] ;  /* 0x0000040402107981 */ /* 0x000f28000c1e1100 */
[----:B------:R-:W5:Y:S04]  /*03a0*/  LDG.E.U8 R18, desc[UR4][R2.64+0x5] ;  /* 0x0000050402127981 */ /* 0x000f68000c1e1100 */
[----:B------:R-:W5:Y:S04]  /*03b0*/  LDG.E.U8 R21, desc[UR4][R2.64+0x6] ;  /* 0x0000060402157981 */ /* 0x000f68000c1e1100 */
[----:B------:R-:W5:Y:S04]  /*03c0*/  LDG.E.U8 R22, desc[UR4][R2.64+0x7] ;  /* 0x0000070402167981 */ /* 0x000f68000c1e1100 */
[----:B------:R-:W5:Y:S01]  /*03d0*/  LDG.E.U8 R24, desc[UR4][R2.64+0x8] ;  /* 0x0000080402187981 */ /* 0x000f62000c1e1100 */
[----:B------:R-:W-:Y:S01]  /*03e0*/  ISETP.NE.AND P1, PT, R6, RZ, PT ;  /* 0x000000ff0600720c */ /* 0x000fe20003f25270 */
[----:B------:R-:W-:Y:S01]  /*03f0*/  VIADD R7, R7, 0x10 ;  /* 0x0000001007077836 */ /* 0x000fe20000000000 */
[----:B-1----:R-:W-:-:S02]  /*0400*/  LOP3.LUT R11, RZ, R8, RZ, 0x33, !PT ;  /* 0x00000008ff0b7212 */ /* 0x002fc400078e33ff */
[----:B0-----:R-:W-:-:S03]  /*0410*/  LOP3.LUT R9, RZ, R10, RZ, 0x33, !PT ;  /* 0x0000000aff097212 */ /* 0x001fc600078e33ff */
[----:B------:R1:W-:Y:S01]  /*0420*/  STG.E.U8 desc[UR4][R2.64], R11 ;  /* 0x0000000b02007986 */ /* 0x0003e2000c101104 */
[----:B--2---:R-:W-:-:S03]  /*0430*/  LOP3.LUT R13, RZ, R12, RZ, 0x33, !PT ;  /* 0x0000000cff0d7212 */ /* 0x004fc600078e33ff */
[----:B------:R1:W-:Y:S01]  /*0440*/  STG.E.U8 desc[UR4][R2.64+0x1], R9 ;  /* 0x0000010902007986 */ /* 0x0003e2000c101104 */
[----:B---3--:R-:W-:-:S03]  /*0450*/  LOP3.LUT R15, RZ, R14, RZ, 0x33, !PT ;  /* 0x0000000eff0f7212 */ /* 0x008fc600078e33ff */
[----:B------:R1:W-:Y:S01]  /*0460*/  STG.E.U8 desc[UR4][R2.64+0x2], R13 ;  /* 0x0000020d02007986 */ /* 0x0003e2000c101104 */
[----:B----4-:R-:W-:-:S03]  /*0470*/  LOP3.LUT R17, RZ, R16, RZ, 0x33, !PT ;  /* 0x00000010ff117212 */ /* 0x010fc600078e33ff */
[----:B------:R1:W-:Y:S01]  /*0480*/  STG.E.U8 desc[UR4][R2.64+0x3], R15 ;  /* 0x0000030f02007986 */ /* 0x0003e2000c101104 */
[----:B-----5:R-:W-:-:S03]  /*0490*/  LOP3.LUT R19, RZ, R18, RZ, 0x33, !PT ;  /* 0x00000012ff137212 */ /* 0x020fc600078e33ff */
[----:B------:R1:W-:Y:S01]  /*04a0*/  STG.E.U8 desc[UR4][R2.64+0x4], R17 ;  /* 0x0000041102007986 */ /* 0x0003e2000c101104 */
[----:B------:R-:W-:-:S03]  /*04b0*/  LOP3.LUT R21, RZ, R21, RZ, 0x33, !PT ;  /* 0x00000015ff157212 */ /* 0x000fc600078e33ff */
[----:B------:R1:W-:Y:S01]  /*04c0*/  STG.E.U8 desc[UR4][R2.64+0x5], R19 ;  /* 0x0000051302007986 */ /* 0x0003e2000c101104 */
[----:B------:R-:W-:-:S03]  /*04d0*/  LOP3.LUT R23, RZ, R22, RZ, 0x33, !PT ;  /* 0x00000016ff177212 */ /* 0x000fc600078e33ff */
[----:B------:R1:W-:Y:S01]  /*04e0*/  STG.E.U8 desc[UR4][R2.64+0x6], R21 ;  /* 0x0000061502007986 */ /* 0x0003e2000c101104 */
[----:B------:R-:W-:-:S03]  /*04f0*/  LOP3.LUT R25, RZ, R24, RZ, 0x33, !PT ;  /* 0x00000018ff197212 */ /* 0x000fc600078e33ff */
[----:B------:R1:W-:Y:S04]  /*0500*/  STG.E.U8 desc[UR4][R2.64+0x7], R23 ;  /* 0x0000071702007986 */ /* 0x0003e8000c101104 */
[----:B------:R1:W-:Y:S01]  /*0510*/  STG.E.U8 desc[UR4][R2.64+0x8], R25 ;  /* 0x0000081902007986 */ /* 0x0003e2000c101104 */
[----:B------:R-:W-:Y:S05]  /*0520*/  @P1 BRA `(.L_x_1) ;  /* 0xfffffffc00201947 */ /* 0x000fea000383ffff */
.L_x_0:
[----:B0-----:R-:W-:Y:S05]  /*0530*/  @!P0 EXIT ;  /* 0x000000000000894d */ /* 0x001fea0003800000 */
[----:B------:R-:W-:Y:S02]  /*0540*/  ISETP.GE.U32.AND P0, PT, R20, 0x8, PT ;  /* 0x000000081400780c */ /* 0x000fe40003f06070 */
[----:B------:R-:W-:-:S04]  /*0550*/  LOP3.LUT R22, R0, 0x7, RZ, 0xc0, !PT ;  /* 0x0000000700167812 */ /* 0x000fc800078ec0ff */
[----:B------:R-:W-:-:S07]  /*0560*/  ISETP.NE.AND P1, PT, R22, RZ, PT ;  /* 0x000000ff1600720c */ /* 0x000fce0003f25270 */
[----:B------:R-:W-:Y:S06]  /*0570*/  @!P0 BRA `(.L_x_2) ;  /* 0x0000000000748947 */ /* 0x000fec0003800000 */
[----:B------:R-:W0:Y:S01]  /*0580*/  LDCU.64 UR6, c[0x0][0x380] ;  /* 0x00007000ff0677ac */ /* 0x000e220008000a00 */
[----:B-1----:R-:W-:-:S05]  /*0590*/  IMAD.IADD R3, R4, 0x1, R5 ;  /* 0x0000000104037824 */ /* 0x002fca00078e0205 */
[----:B0-----:R-:W-:-:S04]  /*05a0*/  IADD3 R2, P0, PT, R3, UR6, RZ ;  /* 0x0000000603027c10 */ /* 0x001fc8000ff1e0ff */
[----:B------:R-:W-:-:S05]  /*05b0*/  LEA.HI.X.SX32 R3, R3, UR7, 0x1, P0 ;  /* 0x0000000703037c11 */ /* 0x000fca00080f0eff */
[----:B------:R-:W2:Y:S04]  /*05c0*/  LDG.E.U8 R6, desc[UR4][R2.64] ;  /* 0x0000000402067981 */ /* 0x000ea8000c1e1100 */
[----:B------:R-:W3:Y:S04]  /*05d0*/  LDG.E.U8 R8, desc[UR4][R2.64+0x1] ;  /* 0x0000010402087981 */ /* 0x000ee8000c1e1100 */
[----:B------:R-:W4:Y:S04]  /*05e0*/  LDG.E.U8 R10, desc[UR4][R2.64+0x2] ;  /* 0x00000204020a7981 */ /* 0x000f28000c1e1100 */
[----:B------:R-:W5:Y:S04]  /*05f0*/  LDG.E.U8 R12, desc[UR4][R2.64+0x3] ;  /* 0x00000304020c7981 */ /* 0x000f68000c1e1100 */
[----:B------:R-:W5:Y:S04]  /*0600*/  LDG.E.U8 R14, desc[UR4][R2.64+0x4] ;  /* 0x00000404020e7981 */ /* 0x000f68000c1e1100 */
[----:B------:R-:W5:Y:S04]  /*0610*/  LDG.E.U8 R16, desc[UR4][R2.64+0x5] ;  /* 0x0000050402107981 */ /* 0x000f68000c1e1100 */
[----:B------:R-:W5:Y:S04]  /*0620*/  LDG.E.U8 R18, desc[UR4][R2.64+0x6] ;  /* 0x0000060402127981 */ /* 0x000f68000c1e1100 */
[----:B------:R-:W5:Y:S01]  /*0630*/  LDG.E.U8 R20, desc[UR4][R2.64+0x7] ;  /* 0x0000070402147981 */ /* 0x000f62000c1e1100 */
[----:B------:R-:W-:Y:S01]  /*0640*/  VIADD R5, R5, 0x8 ;  /* 0x0000000805057836 */ /* 0x000fe20000000000 */
[----:B--2---:R-:W-:-:S02]  /*0650*/  LOP3.LUT R7, RZ, R6, RZ, 0x33, !PT ;  /* 0x00000006ff077212 */ /* 0x004fc400078e33ff */
        /* <DEDUP_REMOVED lines=11> */
[----:B------:R0:W-:Y:S01]  /*0710*/  STG.E.U8 desc[UR4][R2.64+0x5], R17 ;  /* 0x0000051102007986 */ /* 0x0001e2000c101104 */
[----:B------:R-:W-:-:S03]  /*0720*/  LOP3.LUT R21, RZ, R20, RZ, 0x33, !PT ;  /* 0x00000014ff157212 */ /* 0x000fc600078e33ff */
[----:B------:R0:W-:Y:S04]  /*0730*/  STG.E.U8 desc[UR4][R2.64+0x6], R19 ;  /* 0x0000061302007986 */ /* 0x0001e8000c101104 */
[----:B------:R0:W-:Y:S02]  /*0740*/  STG.E.U8 desc[UR4][R2.64+0x7], R21 ;  /* 0x0000071502007986 */ /* 0x0001e4000c101104 */
.L_x_2:
[----:B------:R-:W-:Y:S05]  /*0750*/  @!P1 EXIT ;  /* 0x000000000000994d */ /* 0x000fea0003800000 */
[----:B------:R-:W-:Y:S02]  /*0760*/  ISETP.GE.U32.AND P0, PT, R22, 0x4, PT ;  /* 0x000000041600780c */ /* 0x000fe40003f06070 */
[----:B------:R-:W-:-:S04]  /*0770*/  LOP3.LUT R0, R0, 0x3, RZ, 0xc0, !PT ;  /* 0x0000000300007812 */ /* 0x000fc800078ec0ff */
[----:B------:R-:W-:-:S07]  /*0780*/  ISETP.NE.AND P1, PT, R0, RZ, PT ;  /* 0x000000ff0000720c */ /* 0x000fce0003f25270 */
[----:B------:R-:W-:Y:S06]  /*0790*/  @!P0 BRA `(.L_x_3) ;  /* 0x0000000000448947 */ /* 0x000fec0003800000 */
[----:B------:R-:W2:Y:S01]  /*07a0*/  LDCU.64 UR6, c[0x0][0x380] ;  /* 0x00007000ff0677ac */ /* 0x000ea20008000a00 */
[----:B01----:R-:W-:-:S05]  /*07b0*/  IMAD.IADD R3, R4, 0x1, R5 ;  /* 0x0000000104037824 */ /* 0x003fca00078e0205 */
[----:B--2---:R-:W-:-:S04]  /*07c0*/  IADD3 R2, P0, PT, R3, UR6, RZ ;  /* 0x0000000603027c10 */ /* 0x004fc8000ff1e0ff */
[----:B------:R-:W-:-:S05]  /*07d0*/  LEA.HI.X.SX32 R3, R3, UR7, 0x1, P0 ;  /* 0x0000000703037c11 */ /* 0x000fca00080f0eff */
[----:B------:R-:W2:Y:S04]  /*07e0*/  LDG.E.U8 R6, desc[UR4][R2.64] ;  /* 0x0000000402067981 */ /* 0x000ea8000c1e1100 */
[----:B------:R-:W3:Y:S04]  /*07f0*/  LDG.E.U8 R8, desc[UR4][R2.64+0x1] ;  /* 0x0000010402087981 */ /* 0x000ee8000c1e1100 */
[----:B------:R-:W4:Y:S04]  /*0800*/  LDG.E.U8 R10, desc[UR4][R2.64+0x2] ;  /* 0x00000204020a7981 */ /* 0x000f28000c1e1100 */
        /* <DEDUP_REMOVED lines=8> */
[----:B------:R2:W-:Y:S04]  /*0890*/  STG.E.U8 desc[UR4][R2.64+0x2], R11 ;  /* 0x0000020b02007986 */ /* 0x0005e8000c101104 */
[----:B------:R2:W-:Y:S02]  /*08a0*/  STG.E.U8 desc[UR4][R2.64+0x3], R13 ;  /* 0x0000030d02007986 */ /* 0x0005e4000c101104 */
.L_x_3:
[----:B------:R-:W-:Y:S05]  /*08b0*/  @!P1 EXIT ;  /* 0x000000000000994d */ /* 0x000fea0003800000 */
[----:B------:R-:W-:Y:S01]  /*08c0*/  IMAD.IADD R4, R4, 0x1, R5 ;  /* 0x0000000104047824 */ /* 0x000fe200078e0205 */
[----:B------:R-:W3:Y:S01]  /*08d0*/  LDCU.64 UR6, c[0x0][0x380] ;  /* 0x00007000ff0677ac */ /* 0x000ee20008000a00 */
[----:B------:R-:W-:-:S07]  /*08e0*/  IMAD.MOV R0, RZ, RZ, -R0 ;  /* 0x000000ffff007224 */ /* 0x000fce00078e0a00 */
.L_x_4:
[----:B01234-:R-:W-:-:S04]  /*08f0*/  IADD3 R2, P0, PT, R4, UR6, RZ ;  /* 0x0000000604027c10 */ /* 0x01ffc8000ff1e0ff */
[----:B------:R-:W-:-:S05]  /*0900*/  LEA.HI.X.SX32 R3, R4, UR7, 0x1, P0 ;  /* 0x0000000704037c11 */ /* 0x000fca00080f0eff */
[----:B------:R-:W2:Y:S01]  /*0910*/  LDG.E.U8 R5, desc[UR4][R2.64] ;  /* 0x0000000402057981 */ /* 0x000ea2000c1e1100 */
[----:B------:R-:W-:Y:S02]  /*0920*/  VIADD R0, R0, 0x1 ;  /* 0x0000000100007836 */ /* 0x000fe40000000000 */
[----:B------:R-:W-:-:S03]  /*0930*/  VIADD R4, R4, 0x1 ;  /* 0x0000000104047836 */ /* 0x000fc60000000000 */
[----:B------:R-:W-:Y:S02]  /*0940*/  ISETP.NE.AND P0, PT, R0, RZ, PT ;  /* 0x000000ff0000720c */ /* 0x000fe40003f05270 */
[----:B--2---:R-:W-:-:S05]  /*0950*/  LOP3.LUT R5, RZ, R5, RZ, 0x33, !PT ;  /* 0x00000005ff057212 */ /* 0x004fca00078e33ff */
[----:B------:R4:W-:Y:S06]  /*0960*/  STG.E.U8 desc[UR4][R2.64], R5 ;  /* 0x0000000502007986 */ /* 0x0009ec000c101104 */
[----:B------:R-:W-:Y:S05]  /*0970*/  @P0 BRA `(.L_x_4) ;  /* 0xfffffffc00dc0947 */ /* 0x000fea000383ffff */
[----:B------:R-:W-:Y:S05]  /*0980*/  EXIT ;  /* 0x000000000000794d */ /* 0x000fea0003800000 */
.L_x_5:
[----:B------:R-:W-:-:S00]  /*0990*/  BRA `(.L_x_5) ;  /* 0xfffffffc00fc7947 */ /* 0x000fc0000383ffff */
[----:B------:R-:W-:-:S00]  /*09a0*/  NOP ;  /* 0x0000000000007918 */ /* 0x000fc00000000000 */
        /* <DEDUP_REMOVED lines=13> */
.L_x_6:


//--------------------- .nv.shared.reserved.0     --------------------------
	.section	.nv.shared.reserved.0,"aw",@nobits
	.weak		__nv_reservedSMEM_offset_0_alias
	.size		__nv_reservedSMEM_offset_0_alias, 0, 64
	.other		__nv_reservedSMEM_offset_0_alias,@"STO_CUDA_RESERVED_SHARED STV_DEFAULT"
__nv_reservedSMEM_offset_0_alias:
	.zero		0
	.zero		64


//--------------------- .nv.constant0._Z12invertKernelPhiii --------------------------
	.section	.nv.constant0._Z12invertKernelPhiii,"a",@progbits
	.sectionflags	@""
	.align	4
.nv.constant0._Z12invertKernelPhiii:
	.zero		916


//--------------------- SYMBOLS --------------------------

	.type		.nv.reservedSmem.offset0,@object
	.size		.nv.reservedSmem.offset0,0x4
